	.headerflags	@"EF_CUDA_TEXMODE_UNIFIED EF_CUDA_64BIT_ADDRESS EF_CUDA_ACCELERATORS EF_CUDA_SM90 EF_CUDA_VIRTUAL_SM(EF_CUDA_SM90)"
	.elftype	@"ET_EXEC"


//--------------------- .nv.info                  --------------------------
	.section	.nv.info,"",@"SHT_CUDA_INFO"
	.align	4


	//----- nvinfo : EIATTR_REGCOUNT
	.align		4
        /*0000*/ 	.byte	0x04, 0x2f
        /*0002*/ 	.short	(.L_3 - .L_2)
	.align		4
.L_2:
        /*0004*/ 	.word	index@(triton_poi_fused__native_batch_norm_legit_no_training_relu_18)
        /*0008*/ 	.word	0x00000028


	//----- nvinfo : EIATTR_MIN_STACK_SIZE
	.align		4
.L_3:
        /*000c*/ 	.byte	0x04, 0x12
        /*000e*/ 	.short	(.L_5 - .L_4)
	.align		4
.L_4:
        /*0010*/ 	.word	index@(triton_poi_fused__native_batch_norm_legit_no_training_relu_18)
        /*0014*/ 	.word	0x00000000


	//----- nvinfo : EIATTR_FRAME_SIZE
	.align		4
.L_5:
        /*0018*/ 	.byte	0x04, 0x11
        /*001a*/ 	.short	(.L_7 - .L_6)
	.align		4
.L_6:
        /*001c*/ 	.word	index@(triton_poi_fused__native_batch_norm_legit_no_training_relu_18)
        /*0020*/ 	.word	0x00000000


	//----- nvinfo : EIATTR_MIN_STACK_SIZE
	.align		4
.L_7:
        /*0024*/ 	.byte	0x04, 0x12
        /*0026*/ 	.short	(.L_9 - .L_8)
	.align		4
.L_8:
        /*0028*/ 	.word	index@(triton_poi_fused__native_batch_norm_legit_no_training_relu_18)
        /*002c*/ 	.word	0x00000000
.L_9:


//--------------------- .nv.info.triton_poi_fused__native_batch_norm_legit_no_training_relu_18 --------------------------
	.section	.nv.info.triton_poi_fused__native_batch_norm_legit_no_training_relu_18,"",@"SHT_CUDA_INFO"
	.sectionflags	@""
	.align	4


	//----- nvinfo : EIATTR_CUDA_API_VERSION
	.align		4
        /*0000*/ 	.byte	0x04, 0x37
        /*0002*/ 	.short	(.L_11 - .L_10)
.L_10:
        /*0004*/ 	.word	0x0000007c


	//----- nvinfo : EIATTR_KPARAM_INFO
	.align		4
.L_11:
        /*0008*/ 	.byte	0x04, 0x17
        /*000a*/ 	.short	(.L_13 - .L_12)
.L_12:
        /*000c*/ 	.word	0x00000000
        /*0010*/ 	.short	0x0007
        /*0012*/ 	.short	0x0034
        /*0014*/ 	.byte	0x00, 0xf0, 0x11, 0x00


	//----- nvinfo : EIATTR_KPARAM_INFO
	.align		4
.L_13:
        /*0018*/ 	.byte	0x04, 0x17
        /*001a*/ 	.short	(.L_15 - .L_14)
.L_14:
        /*001c*/ 	.word	0x00000000
        /*0020*/ 	.short	0x0006
        /*0022*/ 	.short	0x0030
        /*0024*/ 	.byte	0x00, 0xf0, 0x11, 0x00


	//----- nvinfo : EIATTR_KPARAM_INFO
	.align		4
.L_15:
        /*0028*/ 	.byte	0x04, 0x17
        /*002a*/ 	.short	(.L_17 - .L_16)
.L_16:
        /*002c*/ 	.word	0x00000000
        /*0030*/ 	.short	0x0005
        /*0032*/ 	.short	0x0028
        /*0034*/ 	.byte	0x00, 0xf4, 0x21, 0x00


	//----- nvinfo : EIATTR_KPARAM_INFO
	.align		4
.L_17:
        /*0038*/ 	.byte	0x04, 0x17
        /*003a*/ 	.short	(.L_19 - .L_18)
.L_18:
        /*003c*/ 	.word	0x00000000
        /*0040*/ 	.short	0x0004
        /*0042*/ 	.short	0x0020
        /*0044*/ 	.byte	0x00, 0xf4, 0x21, 0x00


	//----- nvinfo : EIATTR_KPARAM_INFO
	.align		4
.L_19:
        /*0048*/ 	.byte	0x04, 0x17
        /*004a*/ 	.short	(.L_21 - .L_20)
.L_20:
        /*004c*/ 	.word	0x00000000
        /*0050*/ 	.short	0x0003
        /*0052*/ 	.short	0x0018
        /*0054*/ 	.byte	0x00, 0xf4, 0x21, 0x00


	//----- nvinfo : EIATTR_KPARAM_INFO
	.align		4
.L_21:
        /*0058*/ 	.byte	0x04, 0x17
        /*005a*/ 	.short	(.L_23 - .L_22)
.L_22:
        /*005c*/ 	.word	0x00000000
        /*0060*/ 	.short	0x0002
        /*0062*/ 	.short	0x0010
        /*0064*/ 	.byte	0x00, 0xf4, 0x21, 0x00


	//----- nvinfo : EIATTR_KPARAM_INFO
	.align		4
.L_23:
        /*0068*/ 	.byte	0x04, 0x17
        /*006a*/ 	.short	(.L_25 - .L_24)
.L_24:
        /*006c*/ 	.word	0x00000000
        /*0070*/ 	.short	0x0001
        /*0072*/ 	.short	0x0008
        /*0074*/ 	.byte	0x00, 0xf4, 0x21, 0x00


	//----- nvinfo : EIATTR_KPARAM_INFO
	.align		4
.L_25:
        /*0078*/ 	.byte	0x04, 0x17
        /*007a*/ 	.short	(.L_27 - .L_26)
.L_26:
        /*007c*/ 	.word	0x00000000
        /*0080*/ 	.short	0x0000
        /*0082*/ 	.short	0x0000
        /*0084*/ 	.byte	0x00, 0xf4, 0x21, 0x00


	//----- nvinfo : EIATTR_SPARSE_MMA_MASK
	.align		4
.L_27:
        /*0088*/ 	.byte	0x03, 0x50
        /*008a*/ 	.short	0x0000


	//----- nvinfo : EIATTR_MAXREG_COUNT
	.align		4
        /*008c*/ 	.byte	0x03, 0x1b
        /*008e*/ 	.short	0x00ff


	//----- nvinfo : EIATTR_EXIT_INSTR_OFFSETS
	.align		4
        /*0090*/ 	.byte	0x04, 0x1c
        /*0092*/ 	.short	(.L_29 - .L_28)


	//   ....[0]....
.L_28:
        /*0094*/ 	.word	0x00001f30


	//   ....[1]....
        /*0098*/ 	.word	0x00001f70


	//----- nvinfo : EIATTR_REQNTID
	.align		4
.L_29:
        /*009c*/ 	.byte	0x04, 0x10
        /*009e*/ 	.short	(.L_31 - .L_30)
.L_30:
        /*00a0*/ 	.word	0x00000100
        /*00a4*/ 	.word	0x00000001
        /*00a8*/ 	.word	0x00000001


	//----- nvinfo : EIATTR_CBANK_PARAM_SIZE
	.align		4
.L_31:
        /*00ac*/ 	.byte	0x03, 0x19
        /*00ae*/ 	.short	0x0038


	//----- nvinfo : EIATTR_PARAM_CBANK
	.align		4
        /*00b0*/ 	.byte	0x04, 0x0a
        /*00b2*/ 	.short	(.L_33 - .L_32)
	.align		4
.L_32:
        /*00b4*/ 	.word	index@(.nv.constant0.triton_poi_fused__native_batch_norm_legit_no_training_relu_18)
        /*00b8*/ 	.short	0x0210
        /*00ba*/ 	.short	0x0038


	//----- nvinfo : EIATTR_SW_WAR
	.align		4
.L_33:
        /*00bc*/ 	.byte	0x04, 0x36
        /*00be*/ 	.short	(.L_35 - .L_34)
.L_34:
        /*00c0*/ 	.word	0x00000008
.L_35:


//--------------------- .nv.callgraph             --------------------------
	.section	.nv.callgraph,"",@"SHT_CUDA_CALLGRAPH"
	.align	4
	.sectionentsize	8
	.align		4
        /*0000*/ 	.word	0x00000000
	.align		4
        /*0004*/ 	.word	0xffffffff
	.align		4
        /*0008*/ 	.word	0x00000000
	.align		4
        /*000c*/ 	.word	0xfffffffe
	.align		4
        /*0010*/ 	.word	0x00000000
	.align		4
        /*0014*/ 	.word	0xfffffffd
	.align		4
        /*0018*/ 	.word	0x00000000
	.align		4
        /*001c*/ 	.word	0xfffffffc


//--------------------- .nv.constant4             --------------------------
	.section	.nv.constant4,"a",@progbits
	.align	8
	.align		8
.nv.constant4:
        /*0000*/ 	.dword	_$_str
	.align		8
        /*0008*/ 	.dword	_$_str_$_2


//--------------------- .text.triton_poi_fused__native_batch_norm_legit_no_training_relu_18 --------------------------
	.section	.text.triton_poi_fused__native_batch_norm_legit_no_training_relu_18,"ax",@progbits
	.sectionflags	@"SHF_BARRIERS=1"
	.align	128
        .global         triton_poi_fused__native_batch_norm_legit_no_training_relu_18
        .type           triton_poi_fused__native_batch_norm_legit_no_training_relu_18,@function
        .size           triton_poi_fused__native_batch_norm_legit_no_training_relu_18,(.L_x_1 - triton_poi_fused__native_batch_norm_legit_no_training_relu_18)
        .other          triton_poi_fused__native_batch_norm_legit_no_training_relu_18,@"STO_CUDA_ENTRY STV_DEFAULT"
triton_poi_fused__native_batch_norm_legit_no_training_relu_18:
.text.triton_poi_fused__native_batch_norm_legit_no_training_relu_18:
[----:B------:R-:W0:Y:S01]  /*0000*/  LDC R1, c[0x0][0x28] ;  /* 0x00000a00ff017b82 */ /* 0x000e220000000800 */
[----:B------:R-:W1:Y:S07]  /*0010*/  S2R R0, SR_CTAID.Y ;  /* 0x0000000000007919 */ /* 0x000e6e0000002600 */
[----:B------:R-:W2:Y:S01]  /*0020*/  LDC.64 R12, c[0x0][0x210] ;  /* 0x00008400ff0c7b82 */ /* 0x000ea20000000a00 */
[----:B------:R-:W-:Y:S01]  /*0030*/  ULDC.64 UR6, c[0x0][0x208] ;  /* 0x0000820000067ab9 */ /* 0x000fe20000000a00 */
[----:B------:R-:W3:Y:S01]  /*0040*/  S2R R37, SR_TID.X ;  /* 0x0000000000257919 */ /* 0x000ee20000002100 */
[----:B------:R-:W4:Y:S05]  /*0050*/  S2R R36, SR_CTAID.X ;  /* 0x0000000000247919 */ /* 0x000f2a0000002500 */
[----:B------:R-:W5:Y:S01]  /*0060*/  LDC.64 R8, c[0x0][0x218] ;  /* 0x00008600ff087b82 */ /* 0x000f620000000a00 */
[----:B-1----:R-:W-:-:S02]  /*0070*/  IMAD.SHL.U32 R0, R0, 0x40, RZ ;  /* 0x0000004000007824 */ /* 0x002fc400078e00ff */
[----:B---3--:R-:W-:Y:S01]  /*0080*/  IMAD.SHL.U32 R3, R37, 0x4, RZ ;  /* 0x0000000425037824 */ /* 0x008fe200078e00ff */
[----:B------:R-:W-:Y:S01]  /*0090*/  SHF.R.U32.HI R5, RZ, 0x4, R37 ;  /* 0x00000004ff057819 */ /* 0x000fe20000011625 */
[----:B----4-:R-:W-:-:S03]  /*00a0*/  IMAD.SHL.U32 R36, R36, 0x40, RZ ;  /* 0x0000004024247824 */ /* 0x010fc600078e00ff */
[----:B------:R-:W-:Y:S02]  /*00b0*/  LOP3.LUT R3, R0, 0x3c, R3, 0xf8, !PT ;  /* 0x0000003c00037812 */ /* 0x000fe400078ef803 */
[----:B------:R-:W-:Y:S02]  /*00c0*/  SGXT.U32 R5, R5, 0x4 ;  /* 0x000000040505781a */ /* 0x000fe40000000000 */
[----:B------:R-:W-:Y:S02]  /*00d0*/  SHF.R.S32.HI R2, RZ, 0x1f, R3 ;  /* 0x0000001fff027819 */ /* 0x000fe40000011403 */
[----:B------:R-:W-:Y:S02]  /*00e0*/  ISETP.GE.AND P4, PT, R3, 0x200, PT ;  /* 0x000002000300780c */ /* 0x000fe40003f86270 */
[----:B------:R-:W-:-:S04]  /*00f0*/  LEA.HI R2, R2, R3, RZ, 0x7 ;  /* 0x0000000302027211 */ /* 0x000fc800078f38ff */
[----:B------:R-:W-:Y:S02]  /*0100*/  LOP3.LUT R4, R2, 0xffffff80, RZ, 0xc0, !PT ;  /* 0xffffff8002047812 */ /* 0x000fe400078ec0ff */
[----:B------:R-:W-:Y:S02]  /*0110*/  SHF.R.S32.HI R6, RZ, 0x7, R2 ;  /* 0x00000007ff067819 */ /* 0x000fe40000011402 */
[----:B------:R-:W-:Y:S01]  /*0120*/  LOP3.LUT R2, R36, R5, RZ, 0xfc, !PT ;  /* 0x0000000524027212 */ /* 0x000fe200078efcff */
[----:B------:R-:W-:Y:S01]  /*0130*/  IMAD.IADD R33, R3, 0x1, -R4 ;  /* 0x0000000103217824 */ /* 0x000fe200078e0a04 */
[----:B------:R-:W-:Y:S02]  /*0140*/  LOP3.LUT R3, R36, 0x10, R5, 0xfe, !PT ;  /* 0x0000001024037812 */ /* 0x000fe400078efe05 */
[----:B------:R-:W-:Y:S01]  /*0150*/  LOP3.LUT R4, R36, 0x20, R5, 0xfe, !PT ;  /* 0x0000002024047812 */ /* 0x000fe200078efe05 */
[----:B------:R-:W-:Y:S01]  /*0160*/  IMAD R6, R6, 0x2880, R33 ;  /* 0x0000288006067824 */ /* 0x000fe200078e0221 */
[----:B------:R-:W-:-:S02]  /*0170*/  LOP3.LUT R5, R36, 0x30, R5, 0xfe, !PT ;  /* 0x0000003024057812 */ /* 0x000fc400078efe05 */
[C---:B------:R-:W-:Y:S01]  /*0180*/  ISETP.LT.AND P1, PT, R3.reuse, 0x51, !P4 ;  /* 0x000000510300780c */ /* 0x040fe20006721270 */
[C-C-:B------:R-:W-:Y:S01]  /*0190*/  IMAD R11, R2.reuse, 0x80, R6.reuse ;  /* 0x00000080020b7824 */ /* 0x140fe200078e0206 */
[----:B------:R-:W-:Y:S01]  /*01a0*/  ISETP.LT.AND P0, PT, R2, 0x51, !P4 ;  /* 0x000000510200780c */ /* 0x000fe20006701270 */
[--C-:B------:R-:W-:Y:S01]  /*01b0*/  IMAD R3, R3, 0x80, R6.reuse ;  /* 0x0000008003037824 */ /* 0x100fe200078e0206 */
[----:B------:R-:W-:Y:S01]  /*01c0*/  CS2R R18, SRZ ;  /* 0x0000000000127805 */ /* 0x000fe2000001ff00 */
[C-C-:B------:R-:W-:Y:S01]  /*01d0*/  IMAD R15, R4.reuse, 0x80, R6.reuse ;  /* 0x00000080040f7824 */ /* 0x140fe200078e0206 */
[----:B------:R-:W-:Y:S01]  /*01e0*/  ISETP.LT.AND P2, PT, R4, 0x51, !P4 ;  /* 0x000000510400780c */ /* 0x000fe20006741270 */
[C---:B------:R-:W-:Y:S01]  /*01f0*/  IMAD R17, R5.reuse, 0x80, R6 ;  /* 0x0000008005117824 */ /* 0x040fe200078e0206 */
[----:B------:R-:W-:Y:S01]  /*0200*/  ISETP.LT.AND P3, PT, R5, 0x51, !P4 ;  /* 0x000000510500780c */ /* 0x000fe20006761270 */
[----:B--2---:R-:W-:Y:S01]  /*0210*/  IMAD.WIDE R10, R11, 0x4, R12 ;  /* 0x000000040b0a7825 */ /* 0x004fe200078e020c */
[----:B------:R-:W-:-:S02]  /*0220*/  CS2R R4, SRZ ;  /* 0x0000000000047805 */ /* 0x000fc4000001ff00 */
[----:B------:R-:W-:Y:S01]  /*0230*/  CS2R R6, SRZ ;  /* 0x0000000000067805 */ /* 0x000fe2000001ff00 */
[----:B------:R-:W-:-:S04]  /*0240*/  IMAD.WIDE R2, R3, 0x4, R12 ;  /* 0x0000000403027825 */ /* 0x000fc800078e020c */
[--C-:B------:R-:W-:Y:S01]  /*0250*/  IMAD.WIDE R14, R15, 0x4, R12.reuse ;  /* 0x000000040f0e7825 */ /* 0x100fe200078e020c */
[----:B------:R-:W2:Y:S03]  /*0260*/  @P0 LDG.E.EL.128 R4, desc[UR6][R10.64] ;  /* 0x000000060a040981 */ /* 0x000ea6000c2e1d00 */
[----:B------:R-:W-:Y:S01]  /*0270*/  IMAD.WIDE R12, R17, 0x4, R12 ;  /* 0x00000004110c7825 */ /* 0x000fe200078e020c */
[----:B------:R-:W-:-:S06]  /*0280*/  CS2R R16, SRZ ;  /* 0x0000000000107805 */ /* 0x000fcc000001ff00 */
[----:B------:R1:W3:Y:S02]  /*0290*/  @P1 LDG.E.EL.128 R16, desc[UR6][R2.64] ;  /* 0x0000000602101981 */ /* 0x0002e4000c2e1d00 */
[----:B-1----:R-:W1:Y:S01]  /*02a0*/  LDC.64 R2, c[0x0][0x220] ;  /* 0x00008800ff027b82 */ /* 0x002e620000000a00 */
[C---:B-----5:R-:W-:Y:S01]  /*02b0*/  IMAD.WIDE R34, R33.reuse, 0x4, R8 ;  /* 0x0000000421227825 */ /* 0x060fe200078e0208 */
[----:B------:R-:W-:Y:S02]  /*02c0*/  CS2R R8, SRZ ;  /* 0x0000000000087805 */ /* 0x000fe4000001ff00 */
[----:B------:R-:W-:Y:S01]  /*02d0*/  CS2R R10, SRZ ;  /* 0x00000000000a7805 */ /* 0x000fe2000001ff00 */
[----:B-1----:R-:W-:-:S05]  /*02e0*/  IMAD.WIDE R2, R33, 0x4, R2 ;  /* 0x0000000421027825 */ /* 0x002fca00078e0202 */
[----:B------:R1:W4:Y:S01]  /*02f0*/  @!P4 LDG.E.EL.128 R8, desc[UR6][R2.64] ;  /* 0x000000060208c981 */ /* 0x000322000c2e1d00 */
[----:B------:R-:W-:Y:S02]  /*0300*/  CS2R R28, SRZ ;  /* 0x00000000001c7805 */ /* 0x000fe4000001ff00 */
[----:B------:R-:W-:Y:S02]  /*0310*/  CS2R R30, SRZ ;  /* 0x00000000001e7805 */ /* 0x000fe4000001ff00 */
[----:B------:R-:W-:Y:S02]  /*0320*/  CS2R R20, SRZ ;  /* 0x0000000000147805 */ /* 0x000fe4000001ff00 */
[----:B------:R-:W-:Y:S02]  /*0330*/  CS2R R24, SRZ ;  /* 0x0000000000187805 */ /* 0x000fe4000001ff00 */
[----:B------:R-:W-:Y:S02]  /*0340*/  CS2R R26, SRZ ;  /* 0x00000000001a7805 */ /* 0x000fe4000001ff00 */
[----:B------:R-:W-:Y:S01]  /*0350*/  CS2R R22, SRZ ;  /* 0x0000000000167805 */ /* 0x000fe2000001ff00 */
[----:B------:R-:W5:Y:S01]  /*0360*/  @P2 LDG.E.EL.128 R28, desc[UR6][R14.64] ;  /* 0x000000060e1c2981 */ /* 0x000f62000c2e1d00 */
[----:B-1----:R-:W1:Y:S03]  /*0370*/  LDC.64 R2, c[0x0][0x230] ;  /* 0x00008c00ff027b82 */ /* 0x002e660000000a00 */
[----:B------:R1:W2:Y:S04]  /*0380*/  @!P4 LDG.E.EL.128 R24, desc[UR6][R34.64] ;  /* 0x000000062218c981 */ /* 0x0002a8000c2e1d00 */
[----:B------:R1:W3:Y:S02]  /*0390*/  @P3 LDG.E.EL.128 R20, desc[UR6][R12.64] ;  /* 0x000000060c143981 */ /* 0x0002e4000c2e1d00 */
[----:B01----:R-:W0:Y:S01]  /*03a0*/  LDC.64 R34, c[0x0][0x228] ;  /* 0x00008a00ff227b82 */ /* 0x003e220000000a00 */
[----:B------:R-:W-:-:S02]  /*03b0*/  CS2R R14, SRZ ;  /* 0x00000000000e7805 */ /* 0x000fc4000001ff00 */
[----:B------:R-:W-:Y:S01]  /*03c0*/  CS2R R12, SRZ ;  /* 0x00000000000c7805 */ /* 0x000fe2000001ff00 */
[----:B------:R-:W-:-:S04]  /*03d0*/  IMAD.WIDE R2, R33, 0x4, R2 ;  /* 0x0000000421027825 */ /* 0x000fc800078e0202 */
[----:B0-----:R-:W-:Y:S01]  /*03e0*/  IMAD.WIDE R34, R33, 0x4, R34 ;  /* 0x0000000421227825 */ /* 0x001fe200078e0222 */
[----:B------:R-:W-:-:S04]  /*03f0*/  CS2R R32, SRZ ;  /* 0x0000000000207805 */ /* 0x000fc8000001ff00 */
[----:B------:R0:W5:Y:S02]  /*0400*/  @!P4 LDG.E.EL.128 R12, desc[UR6][R34.64] ;  /* 0x00000006220cc981 */ /* 0x000164000c2e1d00 */
[----:B0-----:R-:W-:-:S06]  /*0410*/  CS2R R34, SRZ ;  /* 0x0000000000227805 */ /* 0x001fcc000001ff00 */
[----:B------:R0:W5:Y:S01]  /*0420*/  @!P4 LDG.E.EL.128 R32, desc[UR6][R2.64] ;  /* 0x000000060220c981 */ /* 0x000162000c2e1d00 */
[----:B------:R-:W1:Y:S01]  /*0430*/  S2UR UR5, SR_CgaCtaId ;  /* 0x00000000000579c3 */ /* 0x000e620000008800 */
[----:B------:R-:W-:Y:S01]  /*0440*/  LOP3.LUT R36, R36, 0x3f, R37, 0xf8, !PT ;  /* 0x0000003f24247812 */ /* 0x000fe200078ef825 */
[----:B------:R-:W-:Y:S01]  /*0450*/  UMOV UR4, 0x400 ;  /* 0x0000040000047882 */ /* 0x000fe20000000000 */
[----:B------:R-:W-:-:S04]  /*0460*/  SHF.R.U32.HI R37, RZ, 0x6, R37 ;  /* 0x00000006ff257819 */ /* 0x000fc80000011625 */
[----:B------:R-:W-:-:S04]  /*0470*/  SGXT.U32 R37, R37, 0x2 ;  /* 0x000000022525781a */ /* 0x000fc80000000000 */
[----:B------:R-:W-:Y:S01]  /*0480*/  LOP3.LUT R0, R37, R0, RZ, 0xfc, !PT ;  /* 0x0000000025007212 */ /* 0x000fe200078efcff */
[----:B-1----:R-:W-:Y:S01]  /*0490*/  UPRMT UR4, UR5, 0x654, UR4 ;  /* 0x0000065405047896 */ /* 0x002fe20008000004 */
[----:B----4-:R-:W-:-:S06]  /*04a0*/  FADD R8, R8, 9.9999997473787516356e-06 ;  /* 0x3727c5ac08087421 */ /* 0x010fcc0000000000 */
[----:B------:R-:W1:Y:S01]  /*04b0*/  MUFU.SQRT R8, R8 ;  /* 0x0000000800087308 */ /* 0x000e620000002000 */
[----:B------:R-:W-:Y:S01]  /*04c0*/  FADD R11, R11, 9.9999997473787516356e-06 ;  /* 0x3727c5ac0b0b7421 */ /* 0x000fe20000000000 */
[----:B--2---:R-:W-:-:S06]  /*04d0*/  FADD R4, -R24, R4 ;  /* 0x0000000418047221 */ /* 0x004fcc0000000100 */
[----:B------:R-:W2:Y:S01]  /*04e0*/  MUFU.SQRT R11, R11 ;  /* 0x0000000b000b7308 */ /* 0x000ea20000002000 */
[C---:B---3--:R-:W-:Y:S01]  /*04f0*/  FADD R16, -R24.reuse, R16 ;  /* 0x0000001018107221 */ /* 0x048fe20000000100 */
[C---:B-----5:R-:W-:Y:S01]  /*0500*/  FADD R28, -R24.reuse, R28 ;  /* 0x0000001c181c7221 */ /* 0x060fe20000000100 */
[----:B------:R-:W-:Y:S01]  /*0510*/  FADD R20, -R24, R20 ;  /* 0x0000001418147221 */ /* 0x000fe20000000100 */
[----:B-1----:R-:W-:Y:S01]  /*0520*/  FSETP.GT.AND P4, PT, R8, 8.50705917302346158658e+37, PT ;  /* 0x7e8000000800780b */ /* 0x002fe20003f84000 */
[----:B------:R-:W-:Y:S01]  /*0530*/  FADD R24, R10, 9.9999997473787516356e-06 ;  /* 0x3727c5ac0a187421 */ /* 0x000fe20000000000 */
[----:B------:R-:W-:Y:S01]  /*0540*/  FSETP.GEU.AND P5, PT, R8, 1.175494350822287508e-38, PT ;  /* 0x008000000800780b */ /* 0x000fe20003fae000 */
[----:B------:R-:W-:-:S04]  /*0550*/  FADD R9, R9, 9.9999997473787516356e-06 ;  /* 0x3727c5ac09097421 */ /* 0x000fc80000000000 */
[----:B------:R-:W1:Y:S01]  /*0560*/  MUFU.SQRT R24, R24 ;  /* 0x0000001800187308 */ /* 0x000e620000002000 */
[----:B--2---:R-:W-:Y:S01]  /*0570*/  FSETP.GT.AND P3, PT, R11, 8.50705917302346158658e+37, PT ;  /* 0x7e8000000b00780b */ /* 0x004fe20003f64000 */
[----:B0-----:R-:W-:-:S04]  /*0580*/  FADD R2, -R27, R23 ;  /* 0x000000171b027221 */ /* 0x001fc80000000100 */
[----:B------:R-:W-:Y:S02]  /*0590*/  @P4 FMUL R8, R8, 0.25 ;  /* 0x3e80000008084820 */ /* 0x000fe40000400000 */
[----:B------:R-:W0:Y:S01]  /*05a0*/  MUFU.SQRT R9, R9 ;  /* 0x0000000900097308 */ /* 0x000e220000002000 */
[----:B------:R-:W-:Y:S02]  /*05b0*/  IMAD.MOV.U32 R23, RZ, RZ, 0x3e800000 ;  /* 0x3e800000ff177424 */ /* 0x000fe400078e00ff */
[----:B------:R-:W-:Y:S01]  /*05c0*/  @!P5 FMUL R8, R8, 16777216 ;  /* 0x4b8000000808d820 */ /* 0x000fe20000400000 */
[----:B------:R-:W-:Y:S01]  /*05d0*/  FSETP.GEU.AND P2, PT, R11, 1.175494350822287508e-38, PT ;  /* 0x008000000b00780b */ /* 0x000fe20003f4e000 */
[----:B------:R-:W-:Y:S01]  /*05e0*/  FADD R10, -R27, R7 ;  /* 0x000000071b0a7221 */ /* 0x000fe20000000100 */
[----:B------:R-:W-:Y:S02]  /*05f0*/  FSEL R7, R23, 1, P4 ;  /* 0x3f80000017077808 */ /* 0x000fe40002000000 */
[----:B------:R-:W2:Y:S01]  /*0600*/  MUFU.RCP R3, R8 ;  /* 0x0000000800037308 */ /* 0x000ea20000001000 */
[C---:B-1----:R-:W-:Y:S01]  /*0610*/  FSETP.GT.AND P4, PT, R24.reuse, 8.50705917302346158658e+37, PT ;  /* 0x7e8000001800780b */ /* 0x042fe20003f84000 */
[----:B------:R-:W-:Y:S01]  /*0620*/  @P3 FMUL R11, R11, 0.25 ;  /* 0x3e8000000b0b3820 */ /* 0x000fe20000400000 */
[----:B------:R-:W-:Y:S01]  /*0630*/  @!P5 FMUL R7, R7, 16777216 ;  /* 0x4b8000000707d820 */ /* 0x000fe20000400000 */
[----:B------:R-:W-:-:S02]  /*0640*/  FSETP.GEU.AND P5, PT, R24, 1.175494350822287508e-38, PT ;  /* 0x008000001800780b */ /* 0x000fc40003fae000 */
[----:B0-----:R-:W-:-:S03]  /*0650*/  FSETP.GT.AND P1, PT, R9, 8.50705917302346158658e+37, PT ;  /* 0x7e8000000900780b */ /* 0x001fc60003f24000 */
[----:B------:R-:W-:Y:S01]  /*0660*/  @!P2 FMUL R11, R11, 16777216 ;  /* 0x4b8000000b0ba820 */ /* 0x000fe20000400000 */
[----:B------:R-:W-:Y:S01]  /*0670*/  FSETP.GEU.AND P0, PT, R9, 1.175494350822287508e-38, PT ;  /* 0x008000000900780b */ /* 0x000fe20003f0e000 */
[C---:B------:R-:W-:Y:S01]  /*0680*/  FADD R5, -R25.reuse, R5 ;  /* 0x0000000519057221 */ /* 0x040fe20000000100 */
[C---:B------:R-:W-:Y:S01]  /*0690*/  FADD R17, -R25.reuse, R17 ;  /* 0x0000001119117221 */ /* 0x040fe20000000100 */
[C---:B------:R-:W-:Y:S01]  /*06a0*/  FADD R29, -R25.reuse, R29 ;  /* 0x0000001d191d7221 */ /* 0x040fe20000000100 */
[----:B------:R-:W-:Y:S01]  /*06b0*/  FADD R21, -R25, R21 ;  /* 0x0000001519157221 */ /* 0x000fe20000000100 */
[----:B--2---:R-:W-:Y:S01]  /*06c0*/  FMUL R3, R3, R7 ;  /* 0x0000000703037220 */ /* 0x004fe20000400000 */
[----:B------:R-:W0:Y:S01]  /*06d0*/  MUFU.RCP R25, R11 ;  /* 0x0000000b00197308 */ /* 0x000e220000001000 */
[----:B------:R-:W1:Y:S01]  /*06e0*/  S2R R7, SR_TID.X ;  /* 0x0000000000077919 */ /* 0x000e620000002100 */
[----:B------:R-:W-:Y:S01]  /*06f0*/  @P4 FMUL R24, R24, 0.25 ;  /* 0x3e80000018184820 */ /* 0x000fe20000400000 */
[----:B------:R-:W-:Y:S01]  /*0700*/  FSEL R8, R23, 1, P3 ;  /* 0x3f80000017087808 */ /* 0x000fe20001800000 */
[----:B------:R-:W-:-:S02]  /*0710*/  @P1 FMUL R9, R9, 0.25 ;  /* 0x3e80000009091820 */ /* 0x000fc40000400000 */
[----:B------:R-:W-:Y:S01]  /*0720*/  @!P5 FMUL R24, R24, 16777216 ;  /* 0x4b8000001818d820 */ /* 0x000fe20000400000 */
[C---:B------:R-:W-:Y:S01]  /*0730*/  FADD R6, -R26.reuse, R6 ;  /* 0x000000061a067221 */ /* 0x040fe20000000100 */
[----:B------:R-:W-:Y:S01]  /*0740*/  @!P0 FMUL R9, R9, 16777216 ;  /* 0x4b80000009098820 */ /* 0x000fe20000400000 */
[C---:B------:R-:W-:Y:S01]  /*0750*/  FADD R18, -R26.reuse, R18 ;  /* 0x000000121a127221 */ /* 0x040fe20000000100 */
[C---:B------:R-:W-:Y:S01]  /*0760*/  FADD R30, -R26.reuse, R30 ;  /* 0x0000001e1a1e7221 */ /* 0x040fe20000000100 */
[----:B------:R-:W-:Y:S01]  /*0770*/  FADD R26, -R26, R22 ;  /* 0x000000161a1a7221 */ /* 0x000fe20000000100 */
[----:B------:R-:W-:Y:S01]  /*0780*/  @!P2 FMUL R8, R8, 16777216 ;  /* 0x4b8000000808a820 */ /* 0x000fe20000400000 */
[----:B------:R-:W2:Y:S01]  /*0790*/  MUFU.RCP R24, R24 ;  /* 0x0000001800187308 */ /* 0x000ea20000001000 */
[C---:B------:R-:W-:Y:S01]  /*07a0*/  FADD R19, -R27.reuse, R19 ;  /* 0x000000131b137221 */ /* 0x040fe20000000100 */
[----:B------:R-:W-:Y:S01]  /*07b0*/  FADD R22, -R27, R31 ;  /* 0x0000001f1b167221 */ /* 0x000fe20000000100 */
[----:B0-----:R-:W-:Y:S01]  /*07c0*/  FMUL R25, R25, R8 ;  /* 0x0000000819197220 */ /* 0x001fe20000400000 */
[----:B------:R-:W-:-:S04]  /*07d0*/  FSEL R8, R23, 1, P1 ;  /* 0x3f80000017087808 */ /* 0x000fc80000800000 */
[----:B------:R-:W0:Y:S01]  /*07e0*/  MUFU.RCP R27, R9 ;  /* 0x00000009001b7308 */ /* 0x000e220000001000 */
[----:B------:R-:W-:Y:S01]  /*07f0*/  FSEL R23, R23, 1, P4 ;  /* 0x3f80000017177808 */ /* 0x000fe20002000000 */
[----:B------:R-:W-:-:S04]  /*0800*/  @!P0 FMUL R8, R8, 16777216 ;  /* 0x4b80000008088820 */ /* 0x000fc80000400000 */
[----:B------:R-:W-:-:S04]  /*0810*/  @!P5 FMUL R23, R23, 16777216 ;  /* 0x4b8000001717d820 */ /* 0x000fc80000400000 */
[----:B--2---:R-:W-:Y:S01]  /*0820*/  FMUL R23, R24, R23 ;  /* 0x0000001718177220 */ /* 0x004fe20000400000 */
[----:B0-----:R-:W-:Y:S01]  /*0830*/  FMUL R27, R27, R8 ;  /* 0x000000081b1b7220 */ /* 0x001fe20000400000 */
[----:B------:R-:W-:Y:S02]  /*0840*/  FMUL R8, R25, R19 ;  /* 0x0000001319087220 */ /* 0x000fe40000400000 */
[C---:B------:R-:W-:Y:S01]  /*0850*/  FMUL R9, R23.reuse, R26 ;  /* 0x0000001a17097220 */ /* 0x040fe20000400000 */
[C---:B------:R-:W-:Y:S01]  /*0860*/  FMUL R11, R23.reuse, R30 ;  /* 0x0000001e170b7220 */ /* 0x040fe20000400000 */
[C---:B------:R-:W-:Y:S01]  /*0870*/  FMUL R19, R23.reuse, R18 ;  /* 0x0000001217137220 */ /* 0x040fe20000400000 */
[----:B------:R-:W-:Y:S01]  /*0880*/  FMUL R23, R23, R6 ;  /* 0x0000000617177220 */ /* 0x000fe20000400000 */
[----:B-1----:R-:W-:Y:S02]  /*0890*/  IMAD.SHL.U32 R6, R7, 0x100, RZ ;  /* 0x0000010007067824 */ /* 0x002fe400078e00ff */
[C---:B------:R-:W-:Y:S01]  /*08a0*/  FMUL R2, R25.reuse, R2 ;  /* 0x0000000219027220 */ /* 0x040fe20000400000 */
[C---:B------:R-:W-:Y:S01]  /*08b0*/  FMUL R22, R25.reuse, R22 ;  /* 0x0000001619167220 */ /* 0x040fe20000400000 */
[----:B------:R-:W-:Y:S01]  /*08c0*/  FMUL R10, R25, R10 ;  /* 0x0000000a190a7220 */ /* 0x000fe20000400000 */
[----:B------:R-:W-:-:S02]  /*08d0*/  SHF.R.U32.HI R25, RZ, 0x4, R7 ;  /* 0x00000004ff197819 */ /* 0x000fc40000011607 */
[----:B------:R-:W-:Y:S02]  /*08e0*/  LOP3.LUT R18, R6, 0xf00, RZ, 0xc0, !PT ;  /* 0x00000f0006127812 */ /* 0x000fe400078ec0ff */
[----:B------:R-:W-:Y:S02]  /*08f0*/  SGXT.U32 R25, R25, 0x4 ;  /* 0x000000041919781a */ /* 0x000fe40000000000 */
[C---:B------:R-:W-:Y:S02]  /*0900*/  LOP3.LUT R24, R18.reuse, 0x40, RZ, 0xfc, !PT ;  /* 0x0000004012187812 */ /* 0x040fe400078efcff */
[C---:B------:R-:W-:Y:S02]  /*0910*/  LOP3.LUT R26, R18.reuse, 0x80, RZ, 0xfc, !PT ;  /* 0x00000080121a7812 */ /* 0x040fe400078efcff */
[C---:B------:R-:W-:Y:S02]  /*0920*/  LOP3.LUT R6, R18.reuse, R25, RZ, 0xfc, !PT ;  /* 0x0000001912067212 */ /* 0x040fe400078efcff */
[----:B------:R-:W-:-:S02]  /*0930*/  LOP3.LUT R30, R18, 0xc0, RZ, 0xfc, !PT ;  /* 0x000000c0121e7812 */ /* 0x000fc400078efcff */
[----:B------:R-:W-:Y:S02]  /*0940*/  LEA.HI R25, R18, UR4, RZ, 0x1c ;  /* 0x0000000412197c11 */ /* 0x000fe4000f8fe0ff */
[----:B------:R-:W-:Y:S02]  /*0950*/  LEA.HI R31, R24, UR4, RZ, 0x1c ;  /* 0x00000004181f7c11 */ /* 0x000fe4000f8fe0ff */
[----:B------:R-:W-:Y:S02]  /*0960*/  LEA.HI R37, R26, UR4, RZ, 0x1c ;  /* 0x000000041a257c11 */ /* 0x000fe4000f8fe0ff */
[----:B------:R-:W-:Y:S01]  /*0970*/  LEA.HI R30, R30, UR4, RZ, 0x1c ;  /* 0x000000041e1e7c11 */ /* 0x000fe2000f8fe0ff */
[C---:B------:R-:W-:Y:S02]  /*0980*/  IMAD R24, R6.reuse, 0x4, R25 ;  /* 0x0000000406187824 */ /* 0x040fe400078e0219 */
[C---:B------:R-:W-:Y:S02]  /*0990*/  IMAD R25, R6.reuse, 0x4, R31 ;  /* 0x0000000406197824 */ /* 0x040fe400078e021f */
[----:B------:R-:W-:Y:S01]  /*09a0*/  FMUL R31, R3, R20 ;  /* 0x00000014031f7220 */ /* 0x000fe20000400000 */
[----:B------:R-:W-:-:S02]  /*09b0*/  IMAD R18, R6, 0x4, R37 ;  /* 0x0000000406127824 */ /* 0x000fc400078e0225 */
[----:B------:R-:W-:Y:S01]  /*09c0*/  FMUL R20, R3, R16 ;  /* 0x0000001003147220 */ /* 0x000fe20000400000 */
[----:B------:R-:W-:Y:S02]  /*09d0*/  IMAD R6, R6, 0x4, R30 ;  /* 0x0000000406067824 */ /* 0x000fe400078e021e */
[----:B------:R-:W-:Y:S01]  /*09e0*/  FMUL R30, R27, R5 ;  /* 0x000000051b1e7220 */ /* 0x000fe20000400000 */
[C---:B------:R-:W-:Y:S01]  /*09f0*/  FMUL R37, R3.reuse, R28 ;  /* 0x0000001c03257220 */ /* 0x040fe20000400000 */
[----:B------:R-:W-:Y:S01]  /*0a00*/  FMUL R3, R3, R4 ;  /* 0x0000000403037220 */ /* 0x000fe20000400000 */
[-CC-:B------:R-:W-:Y:S01]  /*0a10*/  FFMA R4, R20, R12.reuse, R32.reuse ;  /* 0x0000000c14047223 */ /* 0x180fe20000000020 */
[----:B------:R-:W-:Y:S02]  /*0a20*/  FFMA R20, R30, R13, R33 ;  /* 0x0000000d1e147223 */ /* 0x000fe40000000021 */
[----:B------:R-:W-:Y:S01]  /*0a30*/  FFMA R5, R3, R12, R32 ;  /* 0x0000000c03057223 */ /* 0x000fe20000000020 */
[----:B------:R-:W-:Y:S01]  /*0a40*/  FFMA R10, R10, R15, R35 ;  /* 0x0000000f0a0a7223 */ /* 0x000fe20000000023 */
[----:B------:R-:W-:Y:S01]  /*0a50*/  FMUL R28, R27, R17 ;  /* 0x000000111b1c7220 */ /* 0x000fe20000400000 */
[----:B------:R-:W-:-:S02]  /*0a60*/  FSETP.GEU.AND P6, PT, R20, RZ, PT ;  /* 0x000000ff1400720b */ /* 0x000fc40003fce000 */
[----:B------:R-:W-:Y:S01]  /*0a70*/  FSETP.GEU.AND P4, PT, R5, RZ, PT ;  /* 0x000000ff0500720b */ /* 0x000fe20003f8e000 */
[----:B------:R-:W-:Y:S01]  /*0a80*/  FFMA R17, R28, R13, R33 ;  /* 0x0000000d1c117223 */ /* 0x000fe20000000021 */
[----:B------:R-:W-:Y:S01]  /*0a90*/  FSEL R20, R20, RZ, P6 ;  /* 0x000000ff14147208 */ /* 0x000fe20003000000 */
[----:B------:R-:W-:Y:S01]  /*0aa0*/  FFMA R23, R23, R14, R34 ;  /* 0x0000000e17177223 */ /* 0x000fe20000000022 */
[----:B------:R-:W-:Y:S01]  /*0ab0*/  FSETP.GEU.AND P6, PT, R10, RZ, PT ;  /* 0x000000ff0a00720b */ /* 0x000fe20003fce000 */
[--C-:B------:R-:W-:Y:S01]  /*0ac0*/  FFMA R8, R8, R15, R35.reuse ;  /* 0x0000000f08087223 */ /* 0x100fe20000000023 */
[----:B------:R-:W-:Y:S01]  /*0ad0*/  FSEL R5, R5, RZ, P4 ;  /* 0x000000ff05057208 */ /* 0x000fe20002000000 */
[----:B------:R-:W-:Y:S01]  /*0ae0*/  FMUL R16, R27, R29 ;  /* 0x0000001d1b107220 */ /* 0x000fe20000400000 */
[----:B------:R-:W-:Y:S01]  /*0af0*/  FSETP.GEU.AND P4, PT, R4, RZ, PT ;  /* 0x000000ff0400720b */ /* 0x000fe20003f8e000 */
[-CC-:B------:R-:W-:Y:S01]  /*0b00*/  FFMA R22, R22, R15.reuse, R35.reuse ;  /* 0x0000000f16167223 */ /* 0x180fe20000000023 */
[----:B------:R-:W-:Y:S01]  /*0b10*/  FFMA R2, R2, R15, R35 ;  /* 0x0000000f02027223 */ /* 0x000fe20000000023 */
[-CC-:B------:R-:W-:Y:S01]  /*0b20*/  FFMA R3, R37, R12.reuse, R32.reuse ;  /* 0x0000000c25037223 */ /* 0x180fe20000000020 */
[----:B------:R-:W-:Y:S01]  /*0b30*/  FSEL R15, R10, RZ, P6 ;  /* 0x000000ff0a0f7208 */ /* 0x000fe20003000000 */
[----:B------:R-:W-:Y:S01]  /*0b40*/  FFMA R12, R31, R12, R32 ;  /* 0x0000000c1f0c7223 */ /* 0x000fe20000000020 */
[----:B------:R-:W-:Y:S01]  /*0b50*/  FFMA R29, R19, R14, R34 ;  /* 0x0000000e131d7223 */ /* 0x000fe20000000022 */
[----:B------:R-:W-:-:S02]  /*0b60*/  FSETP.GEU.AND P5, PT, R23, RZ, PT ;  /* 0x000000ff1700720b */ /* 0x000fc40003fae000 */
[----:B------:R-:W-:Y:S01]  /*0b70*/  FSETP.GEU.AND P6, PT, R17, RZ, PT ;  /* 0x000000ff1100720b */ /* 0x000fe20003fce000 */
[----:B------:R-:W-:Y:S01]  /*0b80*/  FFMA R16, R16, R13, R33 ;  /* 0x0000000d10107223 */ /* 0x000fe20000000021 */
[----:B------:R-:W-:Y:S02]  /*0b90*/  FSEL R31, R4, RZ, P4 ;  /* 0x000000ff041f7208 */ /* 0x000fe40002000000 */
[----:B------:R-:W-:Y:S01]  /*0ba0*/  FSETP.GEU.AND P4, PT, R8, RZ, PT ;  /* 0x000000ff0800720b */ /* 0x000fe20003f8e000 */
[----:B------:R-:W-:Y:S01]  /*0bb0*/  FFMA R30, R11, R14, R34 ;  /* 0x0000000e0b1e7223 */ /* 0x000fe20000000022 */
[----:B------:R-:W-:Y:S01]  /*0bc0*/  FSEL R23, R23, RZ, P5 ;  /* 0x000000ff17177208 */ /* 0x000fe20002800000 */
[----:B------:R0:W-:Y:S01]  /*0bd0*/  STS [R24], R5 ;  /* 0x0000000518007388 */ /* 0x0001e20000000800 */
[----:B------:R-:W-:Y:S01]  /*0be0*/  FSEL R4, R17, RZ, P6 ;  /* 0x000000ff11047208 */ /* 0x000fe20003000000 */
[----:B------:R-:W-:Y:S01]  /*0bf0*/  FMUL R26, R27, R21 ;  /* 0x000000151b1a7220 */ /* 0x000fe20000400000 */
[----:B------:R-:W-:-:S02]  /*0c00*/  FSETP.GEU.AND P5, PT, R29, RZ, PT ;  /* 0x000000ff1d00720b */ /* 0x000fc40003fae000 */
[----:B------:R-:W-:Y:S01]  /*0c10*/  FSETP.GEU.AND P6, PT, R3, RZ, PT ;  /* 0x000000ff0300720b */ /* 0x000fe20003fce000 */
[----:B------:R-:W-:Y:S01]  /*0c20*/  STS [R25+0x100], R20 ;  /* 0x0001001419007388 */ /* 0x000fe20000000800 */
[----:B------:R-:W-:Y:S02]  /*0c30*/  FSEL R29, R29, RZ, P5 ;  /* 0x000000ff1d1d7208 */ /* 0x000fe40002800000 */
[----:B0-----:R-:W-:Y:S02]  /*0c40*/  FSEL R5, R8, RZ, P4 ;  /* 0x000000ff08057208 */ /* 0x001fe40002000000 */
[----:B------:R-:W-:Y:S01]  /*0c50*/  FSETP.GEU.AND P4, PT, R16, RZ, PT ;  /* 0x000000ff1000720b */ /* 0x000fe20003f8e000 */
[----:B------:R-:W-:Y:S01]  /*0c60*/  FFMA R26, R26, R13, R33 ;  /* 0x0000000d1a1a7223 */ /* 0x000fe20000000021 */
[----:B------:R-:W-:Y:S01]  /*0c70*/  FSEL R3, R3, RZ, P6 ;  /* 0x000000ff03037208 */ /* 0x000fe20003000000 */
[----:B------:R0:W-:Y:S01]  /*0c80*/  STS [R18+0x200], R23 ;  /* 0x0002001712007388 */ /* 0x0001e20000000800 */
[----:B------:R-:W-:Y:S01]  /*0c90*/  FSETP.GEU.AND P6, PT, R30, RZ, PT ;  /* 0x000000ff1e00720b */ /* 0x000fe20003fce000 */
[----:B------:R-:W-:Y:S01]  /*0ca0*/  FFMA R14, R9, R14, R34 ;  /* 0x0000000e090e7223 */ /* 0x000fe20000000022 */
[----:B------:R-:W-:Y:S01]  /*0cb0*/  FSETP.GEU.AND P5, PT, R22, RZ, PT ;  /* 0x000000ff1600720b */ /* 0x000fe20003fae000 */
[----:B------:R1:W-:Y:S01]  /*0cc0*/  STS [R6+0x300], R15 ;  /* 0x0003000f06007388 */ /* 0x0003e20000000800 */
[----:B------:R-:W-:-:S02]  /*0cd0*/  FSEL R16, R16, RZ, P4 ;  /* 0x000000ff10107208 */ /* 0x000fc40002000000 */
[----:B------:R-:W-:Y:S01]  /*0ce0*/  FSETP.GEU.AND P4, PT, R12, RZ, PT ;  /* 0x000000ff0c00720b */ /* 0x000fe20003f8e000 */
[----:B------:R-:W-:Y:S01]  /*0cf0*/  STS [R24+0x40], R31 ;  /* 0x0000401f18007388 */ /* 0x000fe20000000800 */
[----:B0-----:R-:W-:-:S03]  /*0d00*/  FSEL R23, R22, RZ, P5 ;  /* 0x000000ff16177208 */ /* 0x001fc60002800000 */
[----:B------:R-:W-:Y:S01]  /*0d10*/  STS [R25+0x140], R4 ;  /* 0x0001400419007388 */ /* 0x000fe20000000800 */
[----:B-1----:R-:W-:-:S03]  /*0d20*/  FSEL R15, R30, RZ, P6 ;  /* 0x000000ff1e0f7208 */ /* 0x002fc60003000000 */
[----:B------:R0:W-:Y:S01]  /*0d30*/  STS [R18+0x240], R29 ;  /* 0x0002401d12007388 */ /* 0x0001e20000000800 */
[----:B------:R-:W-:Y:S02]  /*0d40*/  FSETP.GEU.AND P6, PT, R26, RZ, PT ;  /* 0x000000ff1a00720b */ /* 0x000fe40003fce000 */
[----:B------:R-:W-:Y:S01]  /*0d50*/  FSETP.GEU.AND P5, PT, R14, RZ, PT ;  /* 0x000000ff0e00720b */ /* 0x000fe20003fae000 */
[----:B------:R1:W-:Y:S01]  /*0d60*/  STS [R6+0x340], R5 ;  /* 0x0003400506007388 */ /* 0x0003e20000000800 */
[----:B------:R-:W-:-:S03]  /*0d70*/  FSEL R26, R26, RZ, P6 ;  /* 0x000000ff1a1a7208 */ /* 0x000fc60003000000 */
[----:B------:R-:W-:Y:S01]  /*0d80*/  STS [R24+0x80], R3 ;  /* 0x0000800318007388 */ /* 0x000fe20000000800 */
[----:B0-----:R-:W-:-:S03]  /*0d90*/  FSEL R29, R14, RZ, P5 ;  /* 0x000000ff0e1d7208 */ /* 0x001fc60002800000 */
[----:B------:R-:W-:Y:S01]  /*0da0*/  STS [R25+0x180], R16 ;  /* 0x0001801019007388 */ /* 0x000fe20000000800 */
[----:B-1----:R-:W-:Y:S02]  /*0db0*/  FSEL R5, R12, RZ, P4 ;  /* 0x000000ff0c057208 */ /* 0x002fe40002000000 */
[C---:B------:R-:W-:Y:S01]  /*0dc0*/  FSETP.GEU.AND P4, PT, R2.reuse, RZ, PT ;  /* 0x000000ff0200720b */ /* 0x040fe20003f8e000 */
[----:B------:R-:W-:Y:S04]  /*0dd0*/  STS [R18+0x280], R15 ;  /* 0x0002800f12007388 */ /* 0x000fe80000000800 */
[----:B------:R0:W-:Y:S04]  /*0de0*/  STS [R6+0x380], R23 ;  /* 0x0003801706007388 */ /* 0x0001e80000000800 */
[----:B------:R1:W-:Y:S01]  /*0df0*/  STS [R24+0xc0], R5 ;  /* 0x0000c00518007388 */ /* 0x0003e20000000800 */
[----:B0-----:R-:W-:-:S03]  /*0e00*/  FSEL R23, R2, RZ, P4 ;  /* 0x000000ff02177208 */ /* 0x001fc60002000000 */
[----:B------:R-:W-:Y:S04]  /*0e10*/  STS [R25+0x1c0], R26 ;  /* 0x0001c01a19007388 */ /* 0x000fe80000000800 */
[----:B------:R-:W-:Y:S04]  /*0e20*/  STS [R18+0x2c0], R29 ;  /* 0x0002c01d12007388 */ /* 0x000fe80000000800 */
[----:B------:R0:W-:Y:S01]  /*0e30*/  STS [R6+0x3c0], R23 ;  /* 0x0003c01706007388 */ /* 0x0001e20000000800 */
[----:B------:R-:W-:Y:S02]  /*0e40*/  SHF.R.U32.HI R3, RZ, 0x4, R7 ;  /* 0x00000004ff037819 */ /* 0x000fe40000011607 */
[----:B------:R-:W-:-:S02]  /*0e50*/  LOP3.LUT R17, R0, 0x2c, RZ, 0xfc, !PT ;  /* 0x0000002c00117812 */ /* 0x000fc400078efcff */
[----:B------:R-:W-:Y:S02]  /*0e60*/  LOP3.LUT R3, R3, 0xc, RZ, 0xc0, !PT ;  /* 0x0000000c03037812 */ /* 0x000fe400078ec0ff */
[----:B------:R-:W-:Y:S02]  /*0e70*/  LOP3.LUT R7, R7, 0xff, RZ, 0xc0, !PT ;  /* 0x000000ff07077812 */ /* 0x000fe400078ec0ff */
[----:B------:R-:W-:Y:S01]  /*0e80*/  SHF.R.S32.HI R8, RZ, 0x1f, R17 ;  /* 0x0000001fff087819 */ /* 0x000fe20000011411 */
[----:B------:R-:W-:Y:S01]  /*0e90*/  VIADD R4, R3, UR4 ;  /* 0x0000000403047c36 */ /* 0x000fe20008000000 */
[----:B------:R-:W-:Y:S02]  /*0ea0*/  LOP3.LUT R15, R0, 0x28, RZ, 0xfc, !PT ;  /* 0x00000028000f7812 */ /* 0x000fe400078efcff */
[----:B------:R-:W-:Y:S01]  /*0eb0*/  LEA.HI R8, R8, R17, RZ, 0x7 ;  /* 0x0000001108087211 */ /* 0x000fe200078f38ff */
[----:B------:R-:W-:Y:S01]  /*0ec0*/  IMAD R10, R7, 0x4, R4 ;  /* 0x00000004070a7824 */ /* 0x000fe200078e0204 */
[----:B------:R-:W-:Y:S01]  /*0ed0*/  BAR.SYNC.DEFER_BLOCKING 0x0 ;  /* 0x0000000000007b1d */ /* 0x000fe20000010000 */
[----:B------:R-:W-:-:S02]  /*0ee0*/  SHF.R.S32.HI R4, RZ, 0x1f, R15 ;  /* 0x0000001fff047819 */ /* 0x000fc4000001140f */
[----:B------:R-:W-:Y:S02]  /*0ef0*/  ISETP.GE.AND P0, PT, R36, 0x51, PT ;  /* 0x000000512400780c */ /* 0x000fe40003f06270 */
[----:B------:R-:W-:Y:S02]  /*0f00*/  LOP3.LUT R2, R8, 0xffffff80, RZ, 0xc0, !PT ;  /* 0xffffff8008027812 */ /* 0x000fe400078ec0ff */
[----:B------:R-:W-:Y:S02]  /*0f10*/  LEA.HI R4, R4, R15, RZ, 0x7 ;  /* 0x0000000f04047211 */ /* 0x000fe400078f38ff */
[----:B------:R-:W-:Y:S02]  /*0f20*/  SHF.R.S32.HI R3, RZ, 0x1f, R0 ;  /* 0x0000001fff037819 */ /* 0x000fe40000011400 */
[C---:B------:R-:W-:Y:S01]  /*0f30*/  ISETP.LT.AND P4, PT, R17.reuse, 0x200, !P0 ;  /* 0x000002001100780c */ /* 0x040fe20004781270 */
[----:B------:R-:W-:Y:S01]  /*0f40*/  IMAD.IADD R17, R17, 0x1, -R2 ;  /* 0x0000000111117824 */ /* 0x000fe200078e0a02 */
[----:B------:R-:W-:-:S02]  /*0f50*/  LOP3.LUT R2, R4, 0xffffff80, RZ, 0xc0, !PT ;  /* 0xffffff8004027812 */ /* 0x000fc400078ec0ff */
[----:B------:R-:W-:Y:S02]  /*0f60*/  LOP3.LUT R21, R0, 0x38, RZ, 0xfc, !PT ;  /* 0x0000003800157812 */ /* 0x000fe400078efcff */
[----:B-1----:R-:W-:Y:S01]  /*0f70*/  LEA.HI R5, R3, R0, RZ, 0x7 ;  /* 0x0000000003057211 */ /* 0x002fe200078f38ff */
[----:B------:R1:W2:Y:S01]  /*0f80*/  LDS R25, [R10] ;  /* 0x000000000a197984 */ /* 0x0002a20000000800 */
[C---:B------:R-:W-:Y:S01]  /*0f90*/  ISETP.LT.AND P5, PT, R15.reuse, 0x200, !P0 ;  /* 0x000002000f00780c */ /* 0x040fe200047a1270 */
[----:B------:R-:W-:Y:S01]  /*0fa0*/  IMAD.IADD R15, R15, 0x1, -R2 ;  /* 0x000000010f0f7824 */ /* 0x000fe200078e0a02 */
[----:B------:R-:W-:Y:S01]  /*0fb0*/  SHF.R.S32.HI R32, RZ, 0x1f, R21 ;  /* 0x0000001fff207819 */ /* 0x000fe20000011415 */
[----:B------:R-:W3:Y:S01]  /*0fc0*/  LDC.64 R2, c[0x0][0x238] ;  /* 0x00008e00ff027b82 */ /* 0x000ee20000000a00 */
[----:B0-----:R-:W-:Y:S02]  /*0fd0*/  LOP3.LUT R23, R5, 0xffffff80, RZ, 0xc0, !PT ;  /* 0xffffff8005177812 */ /* 0x001fe400078ec0ff */
[----:B------:R-:W-:-:S03]  /*0fe0*/  LEA.HI R13, R32, R21, RZ, 0x7 ;  /* 0x00000015200d7211 */ /* 0x000fc600078f38ff */
[C---:B------:R-:W-:Y:S01]  /*0ff0*/  IMAD.IADD R23, R0.reuse, 0x1, -R23 ;  /* 0x0000000100177824 */ /* 0x040fe200078e0a17 */
[----:B------:R-:W-:Y:S02]  /*1000*/  LOP3.LUT R34, R13, 0xffffff80, RZ, 0xc0, !PT ;  /* 0xffffff800d227812 */ /* 0x000fe400078ec0ff */
[----:B------:R-:W-:Y:S01]  /*1010*/  SHF.R.S32.HI R5, RZ, 0x7, R5 ;  /* 0x00000007ff057819 */ /* 0x000fe20000011405 */
[----:B------:R-:W-:Y:S02]  /*1020*/  IMAD R6, R23, 0x51, R36 ;  /* 0x0000005117067824 */ /* 0x000fe400078e0224 */
[----:B------:R-:W-:Y:S02]  /*1030*/  IMAD.IADD R27, R21, 0x1, -R34 ;  /* 0x00000001151b7824 */ /* 0x000fe400078e0a22 */
[----:B------:R-:W-:Y:S01]  /*1040*/  IMAD R23, R5, 0xf300, R6 ;  /* 0x0000f30005177824 */ /* 0x000fe200078e0206 */
[----:B------:R-:W-:Y:S01]  /*1050*/  LOP3.LUT R6, R0, 0x4, RZ, 0xfc, !PT ;  /* 0x0000000400067812 */ /* 0x000fe200078efcff */
[----:B-1----:R-:W-:Y:S01]  /*1060*/  IMAD R10, R27, 0x51, R36 ;  /* 0x000000511b0a7824 */ /* 0x002fe200078e0224 */
[----:B------:R-:W-:-:S02]  /*1070*/  SHF.R.S32.HI R5, RZ, 0x7, R13 ;  /* 0x00000007ff057819 */ /* 0x000fc4000001140d */
[----:B------:R-:W-:Y:S02]  /*1080*/  ISETP.LT.AND P6, PT, R0, 0x200, !P0 ;  /* 0x000002000000780c */ /* 0x000fe400047c1270 */
[----:B------:R-:W-:Y:S01]  /*1090*/  SHF.R.S32.HI R13, RZ, 0x1f, R6 ;  /* 0x0000001fff0d7819 */ /* 0x000fe20000011406 */
[----:B------:R-:W-:-:S03]  /*10a0*/  IMAD R5, R5, 0xf300, R10 ;  /* 0x0000f30005057824 */ /* 0x000fc600078e020a */
[----:B------:R-:W-:Y:S01]  /*10b0*/  LEA.HI R10, R13, R6, RZ, 0x7 ;  /* 0x000000060d0a7211 */ /* 0x000fe200078f38ff */
[----:B---3--:R-:W-:-:S03]  /*10c0*/  IMAD.WIDE R12, R23, 0x4, R2 ;  /* 0x00000004170c7825 */ /* 0x008fc600078e0202 */
[----:B------:R-:W-:-:S05]  /*10d0*/  LOP3.LUT R23, R10, 0xffffff80, RZ, 0xc0, !PT ;  /* 0xffffff800a177812 */ /* 0x000fca00078ec0ff */
[C---:B------:R-:W-:Y:S01]  /*10e0*/  IMAD.IADD R23, R6.reuse, 0x1, -R23 ;  /* 0x0000000106177824 */ /* 0x040fe200078e0a17 */
[----:B--2---:R0:W-:Y:S01]  /*10f0*/  @P6 STG.E desc[UR6][R12.64], R25 ;  /* 0x000000190c006986 */ /* 0x0041e2000c101906 */
[----:B------:R-:W-:Y:S02]  /*1100*/  ISETP.LT.AND P6, PT, R6, 0x200, !P0 ;  /* 0x000002000600780c */ /* 0x000fe400047c1270 */
[----:B------:R-:W-:-:S04]  /*1110*/  LOP3.LUT R6, R7, 0x100, RZ, 0xfc, !PT ;  /* 0x0000010007067812 */ /* 0x000fc800078efcff */
[----:B------:R-:W-:-:S04]  /*1120*/  SHF.R.U32.HI R6, RZ, 0x4, R6 ;  /* 0x00000004ff067819 */ /* 0x000fc80000011606 */
[----:B------:R-:W-:-:S05]  /*1130*/  LOP3.LUT R6, R6, 0x1c, RZ, 0xc0, !PT ;  /* 0x0000001c06067812 */ /* 0x000fca00078ec0ff */
[----:B------:R-:W-:Y:S01]  /*1140*/  VIADD R6, R6, UR4 ;  /* 0x0000000406067c36 */ /* 0x000fe20008000000 */
[----:B------:R-:W-:-:S03]  /*1150*/  LOP3.LUT R28, R0, 0x34, RZ, 0xfc, !PT ;  /* 0x00000034001c7812 */ /* 0x000fc600078efcff */
[----:B------:R-:W-:Y:S01]  /*1160*/  IMAD R14, R7, 0x4, R6 ;  /* 0x00000004070e7824 */ /* 0x000fe200078e0206 */
[----:B------:R-:W-:-:S04]  /*1170*/  SHF.R.S32.HI R11, RZ, 0x1f, R28 ;  /* 0x0000001fff0b7819 */ /* 0x000fc8000001141c */
[----:B------:R-:W1:Y:S01]  /*1180*/  LDS R27, [R14+0x400] ;  /* 0x000400000e1b7984 */ /* 0x000e620000000800 */
[----:B------:R-:W-:Y:S02]  /*1190*/  LEA.HI R11, R11, R28, RZ, 0x7 ;  /* 0x0000001c0b0b7211 */ /* 0x000fe400078f38ff */
[----:B------:R-:W-:Y:S02]  /*11a0*/  ISETP.LT.AND P1, PT, R21, 0x200, !P0 ;  /* 0x000002001500780c */ /* 0x000fe40004721270 */
[----:B------:R-:W-:Y:S02]  /*11b0*/  LOP3.LUT R21, R11, 0xffffff80, RZ, 0xc0, !PT ;  /* 0xffffff800b157812 */ /* 0x000fe400078ec0ff */
[----:B------:R-:W-:-:S03]  /*11c0*/  SHF.R.S32.HI R11, RZ, 0x7, R11 ;  /* 0x00000007ff0b7819 */ /* 0x000fc6000001140b */
[----:B------:R-:W-:-:S04]  /*11d0*/  IMAD.IADD R21, R28, 0x1, -R21 ;  /* 0x000000011c157824 */ /* 0x000fc800078e0a15 */
[----:B------:R-:W-:Y:S01]  /*11e0*/  IMAD R6, R21, 0x51, R36 ;  /* 0x0000005115067824 */ /* 0x000fe200078e0224 */
[----:B------:R-:W-:-:S03]  /*11f0*/  SHF.R.S32.HI R10, RZ, 0x7, R10 ;  /* 0x00000007ff0a7819 */ /* 0x000fc6000001140a */
[----:B------:R-:W-:Y:S01]  /*1200*/  IMAD R11, R11, 0xf300, R6 ;  /* 0x0000f3000b0b7824 */ /* 0x000fe200078e0206 */
[----:B------:R-:W-:Y:S01]  /*1210*/  LOP3.LUT R6, R0, 0x8, RZ, 0xfc, !PT ;  /* 0x0000000800067812 */ /* 0x000fe200078efcff */
[----:B------:R-:W-:-:S03]  /*1220*/  IMAD R23, R23, 0x51, R36 ;  /* 0x0000005117177824 */ /* 0x000fc600078e0224 */
[----:B0-----:R-:W-:Y:S01]  /*1230*/  SHF.R.S32.HI R13, RZ, 0x1f, R6 ;  /* 0x0000001fff0d7819 */ /* 0x001fe20000011406 */
[----:B------:R-:W-:-:S03]  /*1240*/  IMAD R23, R10, 0xf300, R23 ;  /* 0x0000f3000a177824 */ /* 0x000fc600078e0217 */
[----:B------:R-:W-:Y:S01]  /*1250*/  LEA.HI R10, R13, R6, RZ, 0x7 ;  /* 0x000000060d0a7211 */ /* 0x000fe200078f38ff */
[----:B------:R-:W-:-:S03]  /*1260*/  IMAD.WIDE R12, R23, 0x4, R2 ;  /* 0x00000004170c7825 */ /* 0x000fc600078e0202 */
[----:B------:R-:W-:-:S05]  /*1270*/  LOP3.LUT R21, R10, 0xffffff80, RZ, 0xc0, !PT ;  /* 0xffffff800a157812 */ /* 0x000fca00078ec0ff */
[C---:B------:R-:W-:Y:S01]  /*1280*/  IMAD.IADD R21, R6.reuse, 0x1, -R21 ;  /* 0x0000000106157824 */ /* 0x040fe200078e0a15 */
[----:B-1----:R0:W-:Y:S01]  /*1290*/  @P6 STG.E desc[UR6][R12.64], R27 ;  /* 0x0000001b0c006986 */ /* 0x0021e2000c101906 */
        /* <DEDUP_REMOVED lines=12> */
[----:B------:R-:W-:-:S03]  /*1360*/  ISETP.LT.AND P3, PT, R19, 0x200, !P0 ;  /* 0x000002001300780c */ /* 0x000fc60004761270 */
[----:B------:R-:W-:Y:S01]  /*1370*/  IMAD.IADD R19, R19, 0x1, -R28 ;  /* 0x0000000113137824 */ /* 0x000fe200078e0a1c */
[----:B------:R-:W-:-:S03]  /*1380*/  SHF.R.S32.HI R9, RZ, 0x7, R9 ;  /* 0x00000007ff097819 */ /* 0x000fc60000011409 */
        /* <DEDUP_REMOVED lines=16> */
[----:B------:R-:W-:-:S04]  /*1490*/  VIADD R6, R6, UR4 ;  /* 0x0000000406067c36 */ /* 0x000fc80008000000 */
[----:B------:R-:W-:-:S05]  /*14a0*/  IMAD R14, R7, 0x4, R6 ;  /* 0x00000004070e7824 */ /* 0x000fca00078e0206 */
[----:B------:R-:W1:Y:S01]  /*14b0*/  LDS R21, [R14+0xc00] ;  /* 0x000c00000e157984 */ /* 0x000e620000000800 */
[----:B------:R-:W-:Y:S01]  /*14c0*/  SHF.R.S32.HI R8, RZ, 0x7, R8 ;  /* 0x00000007ff087819 */ /* 0x000fe20000011408 */
[--C-:B------:R-:W-:Y:S01]  /*14d0*/  IMAD R17, R17, 0x51, R36.reuse ;  /* 0x0000005111117824 */ /* 0x100fe200078e0224 */
[----:B------:R-:W-:Y:S01]  /*14e0*/  LOP3.LUT R6, R0, 0x10, RZ, 0xfc, !PT ;  /* 0x0000001000067812 */ /* 0x000fe200078efcff */
[----:B------:R-:W-:Y:S01]  /*14f0*/  IMAD R19, R19, 0x51, R36 ;  /* 0x0000005113137824 */ /* 0x000fe200078e0224 */
[----:B------:R-:W-:Y:S01]  /*1500*/  SHF.R.S32.HI R10, RZ, 0x7, R10 ;  /* 0x00000007ff0a7819 */ /* 0x000fe2000001140a */
[----:B0-----:R-:W-:Y:S01]  /*1510*/  IMAD R13, R8, 0xf300, R17 ;  /* 0x0000f300080d7824 */ /* 0x001fe200078e0211 */
[----:B------:R-:W-:-:S03]  /*1520*/  SHF.R.S32.HI R17, RZ, 0x1f, R6 ;  /* 0x0000001fff117819 */ /* 0x000fc60000011406 */
[----:B------:R-:W-:Y:S01]  /*1530*/  IMAD R19, R10, 0xf300, R19 ;  /* 0x0000f3000a137824 */ /* 0x000fe200078e0213 */
[----:B------:R-:W-:-:S03]  /*1540*/  LEA.HI R8, R17, R6, RZ, 0x7 ;  /* 0x0000000611087211 */ /* 0x000fc600078f38ff */
[----:B------:R-:W-:Y:S01]  /*1550*/  IMAD.WIDE R16, R19, 0x4, R2 ;  /* 0x0000000413107825 */ /* 0x000fe200078e0202 */
        /* <DEDUP_REMOVED lines=30> */
[----:B------:R-:W-:Y:S01]  /*1740*/  LOP3.LUT R4, R0, 0x18, RZ, 0xfc, !PT ;  /* 0x0000001800047812 */ /* 0x000fe200078efcff */
[----:B------:R-:W-:Y:S01]  /*1750*/  IMAD R19, R19, 0x51, R36 ;  /* 0x0000005113137824 */ /* 0x000fe200078e0224 */
[----:B------:R-:W-:Y:S02]  /*1760*/  SHF.R.S32.HI R6, RZ, 0x7, R6 ;  /* 0x00000007ff067819 */ /* 0x000fe40000011406 */
[----:B0-----:R-:W-:-:S03]  /*1770*/  SHF.R.S32.HI R17, RZ, 0x1f, R4 ;  /* 0x0000001fff117819 */ /* 0x001fc60000011404 */
        /* <DEDUP_REMOVED lines=54> */
[----:B------:R-:W-:Y:S02]  /*1ae0*/  LOP3.LUT R19, R6, 0xffffff80, RZ, 0xc0, !PT ;  /* 0xffffff8006137812 */ /* 0x000fe400078ec0ff */
[----:B------:R-:W-:-:S03]  /*1af0*/  LOP3.LUT R0, R0, 0x3c, RZ, 0xfc, !PT ;  /* 0x0000003c00007812 */ /* 0x000fc600078efcff */
[C---:B------:R-:W-:Y:S01]  /*1b00*/  IMAD.IADD R21, R4.reuse, 0x1, -R19 ;  /* 0x0000000104157824 */ /* 0x040fe200078e0a13 */
[----:B------:R-:W-:Y:S02]  /*1b10*/  SHF.R.S32.HI R19, RZ, 0x7, R6 ;  /* 0x00000007ff137819 */ /* 0x000fe40000011406 */
[----:B------:R-:W-:Y:S01]  /*1b20*/  LOP3.LUT R6, R7, 0xb00, RZ, 0xfc, !PT ;  /* 0x00000b0007067812 */ /* 0x000fe200078efcff */
[----:B-1----:R0:W-:Y:S01]  /*1b30*/  @P6 STG.E desc[UR6][R16.64], R25 ;  /* 0x0000001910006986 */ /* 0x0021e2000c101906 */
[----:B------:R-:W-:Y:S01]  /*1b40*/  ISETP.LT.AND P6, PT, R4, 0x200, !P0 ;  /* 0x000002000400780c */ /* 0x000fe200047c1270 */
[----:B------:R-:W-:Y:S01]  /*1b50*/  IMAD R4, R21, 0x51, R36 ;  /* 0x0000005115047824 */ /* 0x000fe200078e0224 */
[----:B------:R-:W-:-:S04]  /*1b60*/  SHF.R.S32.HI R21, RZ, 0x1f, R0 ;  /* 0x0000001fff157819 */ /* 0x000fc80000011400 */
[----:B------:R-:W-:-:S04]  /*1b70*/  LEA.HI R21, R21, R0, RZ, 0x7 ;  /* 0x0000000015157211 */ /* 0x000fc800078f38ff */
[----:B------:R-:W-:Y:S01]  /*1b80*/  LOP3.LUT R23, R21, 0xffffff80, RZ, 0xc0, !PT ;  /* 0xffffff8015177812 */ /* 0x000fe200078ec0ff */
[----:B------:R-:W-:Y:S01]  /*1b90*/  IMAD R19, R19, 0xf300, R4 ;  /* 0x0000f30013137824 */ /* 0x000fe200078e0204 */
[----:B------:R-:W-:-:S03]  /*1ba0*/  ISETP.LT.AND P0, PT, R0, 0x200, !P0 ;  /* 0x000002000000780c */ /* 0x000fc60004701270 */
[----:B------:R-:W-:Y:S01]  /*1bb0*/  IMAD.IADD R23, R0, 0x1, -R23 ;  /* 0x0000000100177824 */ /* 0x000fe200078e0a17 */
[C---:B------:R-:W-:Y:S02]  /*1bc0*/  LOP3.LUT R0, R7.reuse, 0x900, RZ, 0xfc, !PT ;  /* 0x0000090007007812 */ /* 0x040fe400078efcff */
[C---:B------:R-:W-:Y:S02]  /*1bd0*/  LOP3.LUT R4, R7.reuse, 0xa00, RZ, 0xfc, !PT ;  /* 0x00000a0007047812 */ /* 0x040fe400078efcff */
[C---:B------:R-:W-:Y:S02]  /*1be0*/  LOP3.LUT R8, R7.reuse, 0xc00, RZ, 0xfc, !PT ;  /* 0x00000c0007087812 */ /* 0x040fe400078efcff */
[C---:B------:R-:W-:Y:S02]  /*1bf0*/  LOP3.LUT R10, R7.reuse, 0xd00, RZ, 0xfc, !PT ;  /* 0x00000d00070a7812 */ /* 0x040fe400078efcff */
[----:B------:R-:W-:Y:S02]  /*1c00*/  SHF.R.U32.HI R0, RZ, 0x4, R0 ;  /* 0x00000004ff007819 */ /* 0x000fe40000011600 */
[----:B------:R-:W-:-:S02]  /*1c10*/  LOP3.LUT R12, R7, 0xe00, RZ, 0xfc, !PT ;  /* 0x00000e00070c7812 */ /* 0x000fc400078efcff */
[----:B------:R-:W-:Y:S02]  /*1c20*/  SHF.R.U32.HI R4, RZ, 0x4, R4 ;  /* 0x00000004ff047819 */ /* 0x000fe40000011604 */
[----:B------:R-:W-:Y:S02]  /*1c30*/  SHF.R.U32.HI R6, RZ, 0x4, R6 ;  /* 0x00000004ff067819 */ /* 0x000fe40000011606 */
[----:B------:R-:W-:Y:S02]  /*1c40*/  SHF.R.U32.HI R8, RZ, 0x4, R8 ;  /* 0x00000004ff087819 */ /* 0x000fe40000011608 */
[----:B------:R-:W-:Y:S02]  /*1c50*/  SHF.R.U32.HI R10, RZ, 0x4, R10 ;  /* 0x00000004ff0a7819 */ /* 0x000fe4000001160a */
[----:B------:R-:W-:Y:S02]  /*1c60*/  LOP3.LUT R0, R0, 0x9c, RZ, 0xc0, !PT ;  /* 0x0000009c00007812 */ /* 0x000fe400078ec0ff */
[----:B------:R-:W-:-:S02]  /*1c70*/  SHF.R.U32.HI R12, RZ, 0x4, R12 ;  /* 0x00000004ff0c7819 */ /* 0x000fc4000001160c */
[----:B------:R-:W-:Y:S02]  /*1c80*/  LOP3.LUT R4, R4, 0xac, RZ, 0xc0, !PT ;  /* 0x000000ac04047812 */ /* 0x000fe400078ec0ff */
[----:B------:R-:W-:Y:S02]  /*1c90*/  LOP3.LUT R6, R6, 0xbc, RZ, 0xc0, !PT ;  /* 0x000000bc06067812 */ /* 0x000fe400078ec0ff */
[----:B------:R-:W-:Y:S01]  /*1ca0*/  LOP3.LUT R8, R8, 0xcc, RZ, 0xc0, !PT ;  /* 0x000000cc08087812 */ /* 0x000fe200078ec0ff */
[----:B------:R-:W-:Y:S01]  /*1cb0*/  VIADD R0, R0, UR4 ;  /* 0x0000000400007c36 */ /* 0x000fe20008000000 */
[----:B------:R-:W-:Y:S01]  /*1cc0*/  LOP3.LUT R10, R10, 0xdc, RZ, 0xc0, !PT ;  /* 0x000000dc0a0a7812 */ /* 0x000fe200078ec0ff */
[----:B------:R-:W-:Y:S01]  /*1cd0*/  VIADD R4, R4, UR4 ;  /* 0x0000000404047c36 */ /* 0x000fe20008000000 */
[----:B------:R-:W-:Y:S01]  /*1ce0*/  LOP3.LUT R12, R12, 0xec, RZ, 0xc0, !PT ;  /* 0x000000ec0c0c7812 */ /* 0x000fe200078ec0ff */
[----:B------:R-:W-:Y:S02]  /*1cf0*/  VIADD R6, R6, UR4 ;  /* 0x0000000406067c36 */ /* 0x000fe40008000000 */
[----:B------:R-:W-:-:S02]  /*1d00*/  VIADD R8, R8, UR4 ;  /* 0x0000000408087c36 */ /* 0x000fc40008000000 */
[C---:B------:R-:W-:Y:S02]  /*1d10*/  IMAD R0, R7.reuse, 0x4, R0 ;  /* 0x0000000407007824 */ /* 0x040fe400078e0200 */
[----:B------:R-:W-:Y:S02]  /*1d20*/  VIADD R10, R10, UR4 ;  /* 0x000000040a0a7c36 */ /* 0x000fe40008000000 */
[----:B------:R-:W-:Y:S02]  /*1d30*/  VIADD R12, R12, UR4 ;  /* 0x000000040c0c7c36 */ /* 0x000fe40008000000 */
[C---:B------:R-:W-:Y:S02]  /*1d40*/  IMAD R4, R7.reuse, 0x4, R4 ;  /* 0x0000000407047824 */ /* 0x040fe400078e0204 */
[C---:B------:R-:W-:Y:S01]  /*1d50*/  IMAD R6, R7.reuse, 0x4, R6 ;  /* 0x0000000407067824 */ /* 0x040fe200078e0206 */
[----:B0-----:R-:W-:Y:S01]  /*1d60*/  SHF.R.S32.HI R17, RZ, 0x7, R21 ;  /* 0x00000007ff117819 */ /* 0x001fe20000011415 */
[C---:B------:R-:W-:Y:S01]  /*1d70*/  IMAD R8, R7.reuse, 0x4, R8 ;  /* 0x0000000407087824 */ /* 0x040fe200078e0208 */
[----:B------:R0:W1:Y:S01]  /*1d80*/  LDS R21, [R0+0x2400] ;  /* 0x0024000000157984 */ /* 0x0000620000000800 */
[----:B------:R-:W-:-:S02]  /*1d90*/  IMAD R10, R7, 0x4, R10 ;  /* 0x00000004070a7824 */ /* 0x000fc400078e020a */
[----:B------:R-:W-:Y:S01]  /*1da0*/  IMAD R36, R23, 0x51, R36 ;  /* 0x0000005117247824 */ /* 0x000fe200078e0224 */
[----:B------:R2:W-:Y:S01]  /*1db0*/  LDS R25, [R6+0x2c00] ;  /* 0x002c000006197984 */ /* 0x0005e20000000800 */
[----:B------:R-:W-:-:S03]  /*1dc0*/  IMAD R14, R7, 0x4, R12 ;  /* 0x00000004070e7824 */ /* 0x000fc600078e020c */
[----:B------:R-:W3:Y:S04]  /*1dd0*/  LDS R23, [R4+0x2800] ;  /* 0x0028000004177984 */ /* 0x000ee80000000800 */
[----:B------:R4:W5:Y:S04]  /*1de0*/  LDS R27, [R8+0x3000] ;  /* 0x00300000081b7984 */ /* 0x0009680000000800 */
[----:B------:R1:W5:Y:S04]  /*1df0*/  LDS R29, [R10+0x3400] ;  /* 0x003400000a1d7984 */ /* 0x0003680000000800 */
[----:B------:R-:W5:Y:S01]  /*1e00*/  LDS R31, [R14+0x3800] ;  /* 0x003800000e1f7984 */ /* 0x000f620000000800 */
[----:B0-----:R-:W-:-:S04]  /*1e10*/  LOP3.LUT R0, R7, 0xf00, RZ, 0xfc, !PT ;  /* 0x00000f0007007812 */ /* 0x001fc800078efcff */
[----:B------:R-:W-:-:S04]  /*1e20*/  SHF.R.U32.HI R0, RZ, 0x4, R0 ;  /* 0x00000004ff007819 */ /* 0x000fc80000011600 */
[----:B------:R-:W-:Y:S01]  /*1e30*/  LOP3.LUT R0, R0, 0xfc, RZ, 0xc0, !PT ;  /* 0x000000fc00007812 */ /* 0x000fe200078ec0ff */
[----:B------:R-:W-:-:S04]  /*1e40*/  IMAD.WIDE R18, R19, 0x4, R2 ;  /* 0x0000000413127825 */ /* 0x000fc800078e0202 */
[----:B------:R-:W-:Y:S02]  /*1e50*/  VIADD R0, R0, UR4 ;  /* 0x0000000400007c36 */ /* 0x000fe40008000000 */
[----:B------:R-:W-:-:S04]  /*1e60*/  IMAD.WIDE R12, R13, 0x4, R2 ;  /* 0x000000040d0c7825 */ /* 0x000fc800078e0202 */
[----:B------:R-:W-:Y:S02]  /*1e70*/  IMAD R0, R7, 0x4, R0 ;  /* 0x0000000407007824 */ /* 0x000fe400078e0200 */
[--C-:B--2---:R-:W-:Y:S01]  /*1e80*/  IMAD.WIDE R6, R15, 0x4, R2.reuse ;  /* 0x000000040f067825 */ /* 0x104fe200078e0202 */
[----:B-1----:R0:W-:Y:S03]  /*1e90*/  @P6 STG.E desc[UR6][R18.64], R21 ;  /* 0x0000001512006986 */ /* 0x0021e6000c101906 */
[--C-:B----4-:R-:W-:Y:S01]  /*1ea0*/  IMAD.WIDE R8, R9, 0x4, R2.reuse ;  /* 0x0000000409087825 */ /* 0x110fe200078e0202 */
[----:B---3--:R0:W-:Y:S03]  /*1eb0*/  @P5 STG.E desc[UR6][R6.64], R23 ;  /* 0x0000001706005986 */ /* 0x0081e6000c101906 */
[--C-:B------:R-:W-:Y:S01]  /*1ec0*/  IMAD.WIDE R10, R11, 0x4, R2.reuse ;  /* 0x000000040b0a7825 */ /* 0x100fe200078e0202 */
[----:B------:R0:W-:Y:S03]  /*1ed0*/  @P4 STG.E desc[UR6][R12.64], R25 ;  /* 0x000000190c004986 */ /* 0x0001e6000c101906 */
[----:B------:R-:W-:Y:S01]  /*1ee0*/  IMAD.WIDE R4, R5, 0x4, R2 ;  /* 0x0000000405047825 */ /* 0x000fe200078e0202 */
[----:B-----5:R0:W-:Y:S04]  /*1ef0*/  @P3 STG.E desc[UR6][R8.64], R27 ;  /* 0x0000001b08003986 */ /* 0x0201e8000c101906 */
[----:B------:R0:W-:Y:S01]  /*1f00*/  @P2 STG.E desc[UR6][R10.64], R29 ;  /* 0x0000001d0a002986 */ /* 0x0001e2000c101906 */
[----:B------:R-:W-:-:S03]  /*1f10*/  IMAD R17, R17, 0xf300, R36 ;  /* 0x0000f30011117824 */ /* 0x000fc600078e0224 */
[----:B------:R0:W-:Y:S02]  /*1f20*/  @P1 STG.E desc[UR6][R4.64], R31 ;  /* 0x0000001f04001986 */ /* 0x0001e4000c101906 */
[----:B0-----:R-:W-:Y:S05]  /*1f30*/  @!P0 EXIT ;  /* 0x000000000000894d */ /* 0x001fea0003800000 */
[----:B0-----:R-:W0:Y:S01]  /*1f40*/  LDS R5, [R0+0x3c00] ;  /* 0x003c000000057984 */ /* 0x001e220000000800 */
[----:B------:R-:W-:-:S05]  /*1f50*/  IMAD.WIDE R2, R17, 0x4, R2 ;  /* 0x0000000411027825 */ /* 0x000fca00078e0202 */
[----:B0-----:R-:W-:Y:S01]  /*1f60*/  STG.E desc[UR6][R2.64], R5 ;  /* 0x0000000502007986 */ /* 0x001fe2000c101906 */
[----:B------:R-:W-:Y:S05]  /*1f70*/  EXIT ;  /* 0x000000000000794d */ /* 0x000fea0003800000 */
.L_x_0:
[----:B------:R-:W-:-:S00]  /*1f80*/  BRA `(.L_x_0) ;  /* 0xfffffffc00fc7947 */ /* 0x000fc0000383ffff */
[----:B------:R-:W-:-:S00]  /*1f90*/  NOP ;  /* 0x0000000000007918 */ /* 0x000fc00000000000 */
        /* <DEDUP_REMOVED lines=14> */
.L_x_1:


//--------------------- .nv.global.init           --------------------------
	.section	.nv.global.init,"aw",@progbits
.nv.global.init:
	.type		_$_str,@object
	.size		_$_str,(_$_str_$_2 - _$_str)
_$_str:
        /*0000*/ 	.byte	0x5f, 0x5f, 0x43, 0x55, 0x44, 0x41, 0x5f, 0x46, 0x54, 0x5a, 0x00
	.type		_$_str_$_2,@object
	.size		_$_str_$_2,(.L_1 - _$_str_$_2)
_$_str_$_2:
        /*000b*/ 	.byte	0x5f, 0x5f, 0x43, 0x55, 0x44, 0x41, 0x5f, 0x50, 0x52, 0x45, 0x43, 0x5f, 0x53, 0x51, 0x52, 0x54
        /*001b*/ 	.byte	0x00
.L_1:


//--------------------- .nv.shared.triton_poi_fused__native_batch_norm_legit_no_training_relu_18 --------------------------
	.section	.nv.shared.triton_poi_fused__native_batch_norm_legit_no_training_relu_18,"aw",@nobits
	.sectionflags	@""
	.align	16
	.zero		1024


//--------------------- .nv.constant0.triton_poi_fused__native_batch_norm_legit_no_training_relu_18 --------------------------
	.section	.nv.constant0.triton_poi_fused__native_batch_norm_legit_no_training_relu_18,"a",@progbits
	.sectionflags	@""
	.align	4
.nv.constant0.triton_poi_fused__native_batch_norm_legit_no_training_relu_18:
	.zero		584
